	.headerflags	@"EF_CUDA_TEXMODE_UNIFIED EF_CUDA_64BIT_ADDRESS EF_CUDA_ACCELERATORS EF_CUDA_SM90 EF_CUDA_VIRTUAL_SM(EF_CUDA_SM90)"
	.elftype	@"ET_EXEC"


//--------------------- .nv.info                  --------------------------
	.section	.nv.info,"",@"SHT_CUDA_INFO"
	.align	4


	//----- nvinfo : EIATTR_REGCOUNT
	.align		4
        /*0000*/ 	.byte	0x04, 0x2f
        /*0002*/ 	.short	(.L_1 - .L_0)
	.align		4
.L_0:
        /*0004*/ 	.word	index@(triton_poi_fused_add_8)
        /*0008*/ 	.word	0x00000012


	//----- nvinfo : EIATTR_MIN_STACK_SIZE
	.align		4
.L_1:
        /*000c*/ 	.byte	0x04, 0x12
        /*000e*/ 	.short	(.L_3 - .L_2)
	.align		4
.L_2:
        /*0010*/ 	.word	index@(triton_poi_fused_add_8)
        /*0014*/ 	.word	0x00000000


	//----- nvinfo : EIATTR_FRAME_SIZE
	.align		4
.L_3:
        /*0018*/ 	.byte	0x04, 0x11
        /*001a*/ 	.short	(.L_5 - .L_4)
	.align		4
.L_4:
        /*001c*/ 	.word	index@(triton_poi_fused_add_8)
        /*0020*/ 	.word	0x00000000


	//----- nvinfo : EIATTR_MIN_STACK_SIZE
	.align		4
.L_5:
        /*0024*/ 	.byte	0x04, 0x12
        /*0026*/ 	.short	(.L_7 - .L_6)
	.align		4
.L_6:
        /*0028*/ 	.word	index@(triton_poi_fused_add_8)
        /*002c*/ 	.word	0x00000000
.L_7:


//--------------------- .nv.info.triton_poi_fused_add_8 --------------------------
	.section	.nv.info.triton_poi_fused_add_8,"",@"SHT_CUDA_INFO"
	.sectionflags	@""
	.align	4


	//----- nvinfo : EIATTR_CUDA_API_VERSION
	.align		4
        /*0000*/ 	.byte	0x04, 0x37
        /*0002*/ 	.short	(.L_9 - .L_8)
.L_8:
        /*0004*/ 	.word	0x0000007c


	//----- nvinfo : EIATTR_KPARAM_INFO
	.align		4
.L_9:
        /*0008*/ 	.byte	0x04, 0x17
        /*000a*/ 	.short	(.L_11 - .L_10)
.L_10:
        /*000c*/ 	.word	0x00000000
        /*0010*/ 	.short	0x0003
        /*0012*/ 	.short	0x0018
        /*0014*/ 	.byte	0x00, 0xf0, 0x11, 0x00


	//----- nvinfo : EIATTR_KPARAM_INFO
	.align		4
.L_11:
        /*0018*/ 	.byte	0x04, 0x17
        /*001a*/ 	.short	(.L_13 - .L_12)
.L_12:
        /*001c*/ 	.word	0x00000000
        /*0020*/ 	.short	0x0002
        /*0022*/ 	.short	0x0010
        /*0024*/ 	.byte	0x00, 0xf4, 0x21, 0x00


	//----- nvinfo : EIATTR_KPARAM_INFO
	.align		4
.L_13:
        /*0028*/ 	.byte	0x04, 0x17
        /*002a*/ 	.short	(.L_15 - .L_14)
.L_14:
        /*002c*/ 	.word	0x00000000
        /*0030*/ 	.short	0x0001
        /*0032*/ 	.short	0x0008
        /*0034*/ 	.byte	0x00, 0xf4, 0x21, 0x00


	//----- nvinfo : EIATTR_KPARAM_INFO
	.align		4
.L_15:
        /*0038*/ 	.byte	0x04, 0x17
        /*003a*/ 	.short	(.L_17 - .L_16)
.L_16:
        /*003c*/ 	.word	0x00000000
        /*0040*/ 	.short	0x0000
        /*0042*/ 	.short	0x0000
        /*0044*/ 	.byte	0x00, 0xf4, 0x21, 0x00


	//----- nvinfo : EIATTR_SPARSE_MMA_MASK
	.align		4
.L_17:
        /*0048*/ 	.byte	0x03, 0x50
        /*004a*/ 	.short	0x0000


	//----- nvinfo : EIATTR_MAXREG_COUNT
	.align		4
        /*004c*/ 	.byte	0x03, 0x1b
        /*004e*/ 	.short	0x00ff


	//----- nvinfo : EIATTR_EXIT_INSTR_OFFSETS
	.align		4
        /*0050*/ 	.byte	0x04, 0x1c
        /*0052*/ 	.short	(.L_19 - .L_18)


	//   ....[0]....
.L_18:
        /*0054*/ 	.word	0x000001d0


	//   ....[1]....
        /*0058*/ 	.word	0x000001f0


	//----- nvinfo : EIATTR_REQNTID
	.align		4
.L_19:
        /*005c*/ 	.byte	0x04, 0x10
        /*005e*/ 	.short	(.L_21 - .L_20)
.L_20:
        /*0060*/ 	.word	0x00000020
        /*0064*/ 	.word	0x00000001
        /*0068*/ 	.word	0x00000001


	//----- nvinfo : EIATTR_CBANK_PARAM_SIZE
	.align		4
.L_21:
        /*006c*/ 	.byte	0x03, 0x19
        /*006e*/ 	.short	0x001c


	//----- nvinfo : EIATTR_PARAM_CBANK
	.align		4
        /*0070*/ 	.byte	0x04, 0x0a
        /*0072*/ 	.short	(.L_23 - .L_22)
	.align		4
.L_22:
        /*0074*/ 	.word	index@(.nv.constant0.triton_poi_fused_add_8)
        /*0078*/ 	.short	0x0210
        /*007a*/ 	.short	0x001c


	//----- nvinfo : EIATTR_SW_WAR
	.align		4
.L_23:
        /*007c*/ 	.byte	0x04, 0x36
        /*007e*/ 	.short	(.L_25 - .L_24)
.L_24:
        /*0080*/ 	.word	0x00000008
.L_25:


//--------------------- .nv.callgraph             --------------------------
	.section	.nv.callgraph,"",@"SHT_CUDA_CALLGRAPH"
	.align	4
	.sectionentsize	8
	.align		4
        /*0000*/ 	.word	0x00000000
	.align		4
        /*0004*/ 	.word	0xffffffff
	.align		4
        /*0008*/ 	.word	0x00000000
	.align		4
        /*000c*/ 	.word	0xfffffffe
	.align		4
        /*0010*/ 	.word	0x00000000
	.align		4
        /*0014*/ 	.word	0xfffffffd
	.align		4
        /*0018*/ 	.word	0x00000000
	.align		4
        /*001c*/ 	.word	0xfffffffc


//--------------------- .text.triton_poi_fused_add_8 --------------------------
	.section	.text.triton_poi_fused_add_8,"ax",@progbits
	.align	128
        .global         triton_poi_fused_add_8
        .type           triton_poi_fused_add_8,@function
        .size           triton_poi_fused_add_8,(.L_x_1 - triton_poi_fused_add_8)
        .other          triton_poi_fused_add_8,@"STO_CUDA_ENTRY STV_DEFAULT"
triton_poi_fused_add_8:
.text.triton_poi_fused_add_8:
[----:B------:R-:W0:Y:S02]  /*0000*/  LDC R1, c[0x0][0x28] ;  /* 0x00000a00ff017b82 */ /* 0x000e240000000800 */
[----:B------:R-:W1:Y:S01]  /*0010*/  S2R R0, SR_TID.X ;  /* 0x0000000000007919 */ /* 0x000e620000002100 */
[----:B------:R-:W2:Y:S01]  /*0020*/  LDC.64 R6, c[0x0][0x220] ;  /* 0x00008800ff067b82 */ /* 0x000ea20000000a00 */
[----:B------:R-:W-:Y:S01]  /*0030*/  CS2R R12, SRZ ;  /* 0x00000000000c7805 */ /* 0x000fe2000001ff00 */
[----:B------:R-:W-:Y:S01]  /*0040*/  ULDC.64 UR4, c[0x0][0x208] ;  /* 0x0000820000047ab9 */ /* 0x000fe20000000a00 */
[----:B------:R-:W3:Y:S05]  /*0050*/  S2R R9, SR_CTAID.X ;  /* 0x0000000000097919 */ /* 0x000eea0000002500 */
[----:B------:R-:W4:Y:S08]  /*0060*/  LDC.64 R4, c[0x0][0x210] ;  /* 0x00008400ff047b82 */ /* 0x000f300000000a00 */
[----:B------:R-:W5:Y:S01]  /*0070*/  LDC.64 R2, c[0x0][0x218] ;  /* 0x00008600ff027b82 */ /* 0x000f620000000a00 */
[----:B-1----:R-:W-:Y:S01]  /*0080*/  IMAD.SHL.U32 R0, R0, 0x2, RZ ;  /* 0x0000000200007824 */ /* 0x002fe200078e00ff */
[----:B---3--:R-:W-:-:S04]  /*0090*/  SHF.R.S32.HI R8, RZ, 0x19, R9 ;  /* 0x00000019ff087819 */ /* 0x008fc80000011409 */
[----:B------:R-:W-:-:S04]  /*00a0*/  LOP3.LUT R0, R0, 0x3e, RZ, 0xc0, !PT ;  /* 0x0000003e00007812 */ /* 0x000fc800078ec0ff */
[----:B------:R-:W-:Y:S02]  /*00b0*/  LEA R9, R9, R0, 0x6 ;  /* 0x0000000009097211 */ /* 0x000fe400078e30ff */
[----:B------:R-:W-:Y:S02]  /*00c0*/  SGXT R0, R8, 0x1 ;  /* 0x000000010800781a */ /* 0x000fe40000000200 */
[C---:B------:R-:W-:Y:S01]  /*00d0*/  ISETP.GE.AND P0, PT, R9.reuse, 0x40, PT ;  /* 0x000000400900780c */ /* 0x040fe20003f06270 */
[----:B----4-:R-:W-:Y:S01]  /*00e0*/  IMAD.WIDE R4, R9, 0x4, R4 ;  /* 0x0000000409047825 */ /* 0x010fe200078e0204 */
[----:B------:R-:W-:-:S03]  /*00f0*/  LEA.HI R0, R0, R9, RZ, 0x2 ;  /* 0x0000000900007211 */ /* 0x000fc600078f10ff */
[----:B-----5:R-:W-:Y:S01]  /*0100*/  IMAD.WIDE R2, R9, 0x4, R2 ;  /* 0x0000000409027825 */ /* 0x020fe200078e0202 */
[----:B------:R-:W-:-:S05]  /*0110*/  LOP3.LUT R0, R0, 0xfffffffc, RZ, 0xc0, !PT ;  /* 0xfffffffc00007812 */ /* 0x000fca00078ec0ff */
[----:B------:R-:W-:-:S04]  /*0120*/  IMAD.IADD R11, R9, 0x1, -R0 ;  /* 0x00000001090b7824 */ /* 0x000fc800078e0a00 */
[----:B--2---:R-:W-:Y:S01]  /*0130*/  IMAD.WIDE R6, R11, 0x4, R6 ;  /* 0x000000040b067825 */ /* 0x004fe200078e0206 */
[----:B------:R-:W-:Y:S02]  /*0140*/  CS2R R10, SRZ ;  /* 0x00000000000a7805 */ /* 0x000fe4000001ff00 */
[----:B------:R-:W-:Y:S02]  /*0150*/  CS2R R8, SRZ ;  /* 0x0000000000087805 */ /* 0x000fe4000001ff00 */
[----:B------:R-:W2:Y:S04]  /*0160*/  @!P0 LDG.E.EL.64 R12, desc[UR4][R6.64] ;  /* 0x00000004060c8981 */ /* 0x000ea8000c2e1b00 */
[----:B------:R-:W2:Y:S04]  /*0170*/  @!P0 LDG.E.64 R10, desc[UR4][R4.64] ;  /* 0x00000004040a8981 */ /* 0x000ea8000c1e1b00 */
[----:B------:R-:W3:Y:S01]  /*0180*/  @!P0 LDG.E.64 R8, desc[UR4][R2.64] ;  /* 0x0000000402088981 */ /* 0x000ee2000c1e1b00 */
[----:B--2---:R-:W-:Y:S01]  /*0190*/  FADD R15, R12, R10 ;  /* 0x0000000a0c0f7221 */ /* 0x004fe20000000000 */
[----:B------:R-:W-:-:S03]  /*01a0*/  FADD R0, R13, R11 ;  /* 0x0000000b0d007221 */ /* 0x000fc60000000000 */
[----:B---3--:R-:W-:Y:S01]  /*01b0*/  FADD R8, R15, R8 ;  /* 0x000000080f087221 */ /* 0x008fe20000000000 */
[----:B------:R-:W-:Y:S01]  /*01c0*/  FADD R9, R0, R9 ;  /* 0x0000000900097221 */ /* 0x000fe20000000000 */
[----:B------:R-:W-:Y:S06]  /*01d0*/  @P0 EXIT ;  /* 0x000000000000094d */ /* 0x000fec0003800000 */
[----:B------:R-:W-:Y:S01]  /*01e0*/  STG.E.64 desc[UR4][R4.64], R8 ;  /* 0x0000000804007986 */ /* 0x000fe2000c101b04 */
[----:B------:R-:W-:Y:S05]  /*01f0*/  EXIT ;  /* 0x000000000000794d */ /* 0x000fea0003800000 */
.L_x_0:
[----:B------:R-:W-:-:S00]  /*0200*/  BRA `(.L_x_0) ;  /* 0xfffffffc00fc7947 */ /* 0x000fc0000383ffff */
[----:B------:R-:W-:-:S00]  /*0210*/  NOP ;  /* 0x0000000000007918 */ /* 0x000fc00000000000 */
        /* <DEDUP_REMOVED lines=14> */
.L_x_1:


//--------------------- .nv.constant0.triton_poi_fused_add_8 --------------------------
	.section	.nv.constant0.triton_poi_fused_add_8,"a",@progbits
	.sectionflags	@""
	.align	4
.nv.constant0.triton_poi_fused_add_8:
	.zero		556
